	.headerflags	@"EF_CUDA_TEXMODE_UNIFIED EF_CUDA_64BIT_ADDRESS EF_CUDA_ACCELERATORS EF_CUDA_SM90 EF_CUDA_VIRTUAL_SM(EF_CUDA_SM90)"
	.elftype	@"ET_EXEC"


//--------------------- .nv.info                  --------------------------
	.section	.nv.info,"",@"SHT_CUDA_INFO"
	.align	4


	//----- nvinfo : EIATTR_REGCOUNT
	.align		4
        /*0000*/ 	.byte	0x04, 0x2f
        /*0002*/ 	.short	(.L_1 - .L_0)
	.align		4
.L_0:
        /*0004*/ 	.word	index@(triton_poi_fused_add_mul_0)
        /*0008*/ 	.word	0x00000012


	//----- nvinfo : EIATTR_MIN_STACK_SIZE
	.align		4
.L_1:
        /*000c*/ 	.byte	0x04, 0x12
        /*000e*/ 	.short	(.L_3 - .L_2)
	.align		4
.L_2:
        /*0010*/ 	.word	index@(triton_poi_fused_add_mul_0)
        /*0014*/ 	.word	0x00000000


	//----- nvinfo : EIATTR_FRAME_SIZE
	.align		4
.L_3:
        /*0018*/ 	.byte	0x04, 0x11
        /*001a*/ 	.short	(.L_5 - .L_4)
	.align		4
.L_4:
        /*001c*/ 	.word	index@(triton_poi_fused_add_mul_0)
        /*0020*/ 	.word	0x00000000


	//----- nvinfo : EIATTR_MIN_STACK_SIZE
	.align		4
.L_5:
        /*0024*/ 	.byte	0x04, 0x12
        /*0026*/ 	.short	(.L_7 - .L_6)
	.align		4
.L_6:
        /*0028*/ 	.word	index@(triton_poi_fused_add_mul_0)
        /*002c*/ 	.word	0x00000000
.L_7:


//--------------------- .nv.info.triton_poi_fused_add_mul_0 --------------------------
	.section	.nv.info.triton_poi_fused_add_mul_0,"",@"SHT_CUDA_INFO"
	.sectionflags	@""
	.align	4


	//----- nvinfo : EIATTR_CUDA_API_VERSION
	.align		4
        /*0000*/ 	.byte	0x04, 0x37
        /*0002*/ 	.short	(.L_9 - .L_8)
.L_8:
        /*0004*/ 	.word	0x0000007c


	//----- nvinfo : EIATTR_KPARAM_INFO
	.align		4
.L_9:
        /*0008*/ 	.byte	0x04, 0x17
        /*000a*/ 	.short	(.L_11 - .L_10)
.L_10:
        /*000c*/ 	.word	0x00000000
        /*0010*/ 	.short	0x0004
        /*0012*/ 	.short	0x0020
        /*0014*/ 	.byte	0x00, 0xf0, 0x11, 0x00


	//----- nvinfo : EIATTR_KPARAM_INFO
	.align		4
.L_11:
        /*0018*/ 	.byte	0x04, 0x17
        /*001a*/ 	.short	(.L_13 - .L_12)
.L_12:
        /*001c*/ 	.word	0x00000000
        /*0020*/ 	.short	0x0003
        /*0022*/ 	.short	0x0018
        /*0024*/ 	.byte	0x00, 0xf4, 0x21, 0x00


	//----- nvinfo : EIATTR_KPARAM_INFO
	.align		4
.L_13:
        /*0028*/ 	.byte	0x04, 0x17
        /*002a*/ 	.short	(.L_15 - .L_14)
.L_14:
        /*002c*/ 	.word	0x00000000
        /*0030*/ 	.short	0x0002
        /*0032*/ 	.short	0x0010
        /*0034*/ 	.byte	0x00, 0xf4, 0x21, 0x00


	//----- nvinfo : EIATTR_KPARAM_INFO
	.align		4
.L_15:
        /*0038*/ 	.byte	0x04, 0x17
        /*003a*/ 	.short	(.L_17 - .L_16)
.L_16:
        /*003c*/ 	.word	0x00000000
        /*0040*/ 	.short	0x0001
        /*0042*/ 	.short	0x0008
        /*0044*/ 	.byte	0x00, 0xf4, 0x21, 0x00


	//----- nvinfo : EIATTR_KPARAM_INFO
	.align		4
.L_17:
        /*0048*/ 	.byte	0x04, 0x17
        /*004a*/ 	.short	(.L_19 - .L_18)
.L_18:
        /*004c*/ 	.word	0x00000000
        /*0050*/ 	.short	0x0000
        /*0052*/ 	.short	0x0000
        /*0054*/ 	.byte	0x00, 0xf4, 0x21, 0x00


	//----- nvinfo : EIATTR_SPARSE_MMA_MASK
	.align		4
.L_19:
        /*0058*/ 	.byte	0x03, 0x50
        /*005a*/ 	.short	0x0000


	//----- nvinfo : EIATTR_MAXREG_COUNT
	.align		4
        /*005c*/ 	.byte	0x03, 0x1b
        /*005e*/ 	.short	0x00ff


	//----- nvinfo : EIATTR_EXIT_INSTR_OFFSETS
	.align		4
        /*0060*/ 	.byte	0x04, 0x1c
        /*0062*/ 	.short	(.L_21 - .L_20)


	//   ....[0]....
.L_20:
        /*0064*/ 	.word	0x00000150


	//   ....[1]....
        /*0068*/ 	.word	0x00000170


	//----- nvinfo : EIATTR_REQNTID
	.align		4
.L_21:
        /*006c*/ 	.byte	0x04, 0x10
        /*006e*/ 	.short	(.L_23 - .L_22)
.L_22:
        /*0070*/ 	.word	0x00000080
        /*0074*/ 	.word	0x00000001
        /*0078*/ 	.word	0x00000001


	//----- nvinfo : EIATTR_CBANK_PARAM_SIZE
	.align		4
.L_23:
        /*007c*/ 	.byte	0x03, 0x19
        /*007e*/ 	.short	0x0024


	//----- nvinfo : EIATTR_PARAM_CBANK
	.align		4
        /*0080*/ 	.byte	0x04, 0x0a
        /*0082*/ 	.short	(.L_25 - .L_24)
	.align		4
.L_24:
        /*0084*/ 	.word	index@(.nv.constant0.triton_poi_fused_add_mul_0)
        /*0088*/ 	.short	0x0210
        /*008a*/ 	.short	0x0024


	//----- nvinfo : EIATTR_SW_WAR
	.align		4
.L_25:
        /*008c*/ 	.byte	0x04, 0x36
        /*008e*/ 	.short	(.L_27 - .L_26)
.L_26:
        /*0090*/ 	.word	0x00000008
.L_27:


//--------------------- .nv.callgraph             --------------------------
	.section	.nv.callgraph,"",@"SHT_CUDA_CALLGRAPH"
	.align	4
	.sectionentsize	8
	.align		4
        /*0000*/ 	.word	0x00000000
	.align		4
        /*0004*/ 	.word	0xffffffff
	.align		4
        /*0008*/ 	.word	0x00000000
	.align		4
        /*000c*/ 	.word	0xfffffffe
	.align		4
        /*0010*/ 	.word	0x00000000
	.align		4
        /*0014*/ 	.word	0xfffffffd
	.align		4
        /*0018*/ 	.word	0x00000000
	.align		4
        /*001c*/ 	.word	0xfffffffc


//--------------------- .text.triton_poi_fused_add_mul_0 --------------------------
	.section	.text.triton_poi_fused_add_mul_0,"ax",@progbits
	.align	128
        .global         triton_poi_fused_add_mul_0
        .type           triton_poi_fused_add_mul_0,@function
        .size           triton_poi_fused_add_mul_0,(.L_x_1 - triton_poi_fused_add_mul_0)
        .other          triton_poi_fused_add_mul_0,@"STO_CUDA_ENTRY STV_DEFAULT"
triton_poi_fused_add_mul_0:
.text.triton_poi_fused_add_mul_0:
[----:B------:R-:W0:Y:S01]  /*0000*/  LDC R1, c[0x0][0x28] ;  /* 0x00000a00ff017b82 */ /* 0x000e220000000800 */
[----:B------:R-:W1:Y:S07]  /*0010*/  S2R R0, SR_TID.X ;  /* 0x0000000000007919 */ /* 0x000e6e0000002100 */
[----:B------:R-:W2:Y:S01]  /*0020*/  LDC.64 R4, c[0x0][0x218] ;  /* 0x00008600ff047b82 */ /* 0x000ea20000000a00 */
[----:B------:R-:W-:Y:S01]  /*0030*/  ULDC.64 UR4, c[0x0][0x208] ;  /* 0x0000820000047ab9 */ /* 0x000fe20000000a00 */
[----:B------:R-:W-:Y:S01]  /*0040*/  CS2R R12, SRZ ;  /* 0x00000000000c7805 */ /* 0x000fe2000001ff00 */
[----:B------:R-:W3:Y:S05]  /*0050*/  S2R R11, SR_CTAID.X ;  /* 0x00000000000b7919 */ /* 0x000eea0000002500 */
[----:B------:R-:W4:Y:S08]  /*0060*/  LDC.64 R2, c[0x0][0x210] ;  /* 0x00008400ff027b82 */ /* 0x000f300000000a00 */
[----:B------:R-:W5:Y:S08]  /*0070*/  LDC.64 R6, c[0x0][0x220] ;  /* 0x00008800ff067b82 */ /* 0x000f700000000a00 */
[----:B------:R-:W2:Y:S01]  /*0080*/  LDC.64 R8, c[0x0][0x228] ;  /* 0x00008a00ff087b82 */ /* 0x000ea20000000a00 */
[----:B-1----:R-:W-:Y:S01]  /*0090*/  SHF.L.U32 R0, R0, 0x1, RZ ;  /* 0x0000000100007819 */ /* 0x002fe200000006ff */
[----:B----4-:R-:W4:Y:S03]  /*00a0*/  LDG.E R2, desc[UR4][R2.64] ;  /* 0x0000000402027981 */ /* 0x010f26000c1e1900 */
[----:B------:R-:W-:-:S04]  /*00b0*/  LOP3.LUT R0, R0, 0xfe, RZ, 0xc0, !PT ;  /* 0x000000fe00007812 */ /* 0x000fc800078ec0ff */
[----:B---3--:R-:W-:Y:S01]  /*00c0*/  LEA R11, R11, R0, 0x8 ;  /* 0x000000000b0b7211 */ /* 0x008fe200078e40ff */
[----:B-----5:R-:W3:Y:S03]  /*00d0*/  LDG.E R6, desc[UR4][R6.64] ;  /* 0x0000000406067981 */ /* 0x020ee6000c1e1900 */
[C---:B------:R-:W-:Y:S01]  /*00e0*/  ISETP.GE.AND P0, PT, R11.reuse, 0x100, PT ;  /* 0x000001000b00780c */ /* 0x040fe20003f06270 */
[----:B--2---:R-:W-:-:S12]  /*00f0*/  IMAD.WIDE R4, R11, 0x4, R4 ;  /* 0x000000040b047825 */ /* 0x004fd800078e0204 */
[----:B------:R-:W3:Y:S01]  /*0100*/  @!P0 LDG.E.64 R12, desc[UR4][R4.64] ;  /* 0x00000004040c8981 */ /* 0x000ee2000c1e1b00 */
[----:B0-----:R-:W-:-:S04]  /*0110*/  IMAD.WIDE R8, R11, 0x4, R8 ;  /* 0x000000040b087825 */ /* 0x001fc800078e0208 */
[----:B----4-:R-:W-:-:S04]  /*0120*/  FADD R15, R2, 1 ;  /* 0x3f800000020f7421 */ /* 0x010fc80000000000 */
[C-C-:B---3--:R-:W-:Y:S01]  /*0130*/  FFMA R12, R15.reuse, R12, R6.reuse ;  /* 0x0000000c0f0c7223 */ /* 0x148fe20000000006 */
[----:B------:R-:W-:Y:S01]  /*0140*/  FFMA R13, R15, R13, R6 ;  /* 0x0000000d0f0d7223 */ /* 0x000fe20000000006 */
[----:B------:R-:W-:Y:S06]  /*0150*/  @P0 EXIT ;  /* 0x000000000000094d */ /* 0x000fec0003800000 */
[----:B------:R-:W-:Y:S01]  /*0160*/  STG.E.64 desc[UR4][R8.64], R12 ;  /* 0x0000000c08007986 */ /* 0x000fe2000c101b04 */
[----:B------:R-:W-:Y:S05]  /*0170*/  EXIT ;  /* 0x000000000000794d */ /* 0x000fea0003800000 */
.L_x_0:
[----:B------:R-:W-:-:S00]  /*0180*/  BRA `(.L_x_0) ;  /* 0xfffffffc00fc7947 */ /* 0x000fc0000383ffff */
[----:B------:R-:W-:-:S00]  /*0190*/  NOP ;  /* 0x0000000000007918 */ /* 0x000fc00000000000 */
        /* <DEDUP_REMOVED lines=14> */
.L_x_1:


//--------------------- .nv.constant0.triton_poi_fused_add_mul_0 --------------------------
	.section	.nv.constant0.triton_poi_fused_add_mul_0,"a",@progbits
	.sectionflags	@""
	.align	4
.nv.constant0.triton_poi_fused_add_mul_0:
	.zero		564
